	.headerflags	@"EF_CUDA_TEXMODE_UNIFIED EF_CUDA_64BIT_ADDRESS EF_CUDA_ACCELERATORS EF_CUDA_SM90 EF_CUDA_VIRTUAL_SM(EF_CUDA_SM90)"
	.elftype	@"ET_EXEC"


//--------------------- .nv.info                  --------------------------
	.section	.nv.info,"",@"SHT_CUDA_INFO"
	.align	4


	//----- nvinfo : EIATTR_REGCOUNT
	.align		4
        /*0000*/ 	.byte	0x04, 0x2f
        /*0002*/ 	.short	(.L_3 - .L_2)
	.align		4
.L_2:
        /*0004*/ 	.word	index@(triton_poi_fused_clone_1)
        /*0008*/ 	.word	0x00000012


	//----- nvinfo : EIATTR_MIN_STACK_SIZE
	.align		4
.L_3:
        /*000c*/ 	.byte	0x04, 0x12
        /*000e*/ 	.short	(.L_5 - .L_4)
	.align		4
.L_4:
        /*0010*/ 	.word	index@(triton_poi_fused_clone_1)
        /*0014*/ 	.word	0x00000000


	//----- nvinfo : EIATTR_FRAME_SIZE
	.align		4
.L_5:
        /*0018*/ 	.byte	0x04, 0x11
        /*001a*/ 	.short	(.L_7 - .L_6)
	.align		4
.L_6:
        /*001c*/ 	.word	index@(triton_poi_fused_clone_1)
        /*0020*/ 	.word	0x00000000


	//----- nvinfo : EIATTR_MIN_STACK_SIZE
	.align		4
.L_7:
        /*0024*/ 	.byte	0x04, 0x12
        /*0026*/ 	.short	(.L_9 - .L_8)
	.align		4
.L_8:
        /*0028*/ 	.word	index@(triton_poi_fused_clone_1)
        /*002c*/ 	.word	0x00000000
.L_9:


//--------------------- .nv.info.triton_poi_fused_clone_1 --------------------------
	.section	.nv.info.triton_poi_fused_clone_1,"",@"SHT_CUDA_INFO"
	.sectionflags	@""
	.align	4


	//----- nvinfo : EIATTR_CUDA_API_VERSION
	.align		4
        /*0000*/ 	.byte	0x04, 0x37
        /*0002*/ 	.short	(.L_11 - .L_10)
.L_10:
        /*0004*/ 	.word	0x0000007c


	//----- nvinfo : EIATTR_KPARAM_INFO
	.align		4
.L_11:
        /*0008*/ 	.byte	0x04, 0x17
        /*000a*/ 	.short	(.L_13 - .L_12)
.L_12:
        /*000c*/ 	.word	0x00000000
        /*0010*/ 	.short	0x0006
        /*0012*/ 	.short	0x0030
        /*0014*/ 	.byte	0x00, 0xf0, 0x11, 0x00


	//----- nvinfo : EIATTR_KPARAM_INFO
	.align		4
.L_13:
        /*0018*/ 	.byte	0x04, 0x17
        /*001a*/ 	.short	(.L_15 - .L_14)
.L_14:
        /*001c*/ 	.word	0x00000000
        /*0020*/ 	.short	0x0005
        /*0022*/ 	.short	0x0028
        /*0024*/ 	.byte	0x00, 0xf4, 0x21, 0x00


	//----- nvinfo : EIATTR_KPARAM_INFO
	.align		4
.L_15:
        /*0028*/ 	.byte	0x04, 0x17
        /*002a*/ 	.short	(.L_17 - .L_16)
.L_16:
        /*002c*/ 	.word	0x00000000
        /*0030*/ 	.short	0x0004
        /*0032*/ 	.short	0x0020
        /*0034*/ 	.byte	0x00, 0xf4, 0x21, 0x00


	//----- nvinfo : EIATTR_KPARAM_INFO
	.align		4
.L_17:
        /*0038*/ 	.byte	0x04, 0x17
        /*003a*/ 	.short	(.L_19 - .L_18)
.L_18:
        /*003c*/ 	.word	0x00000000
        /*0040*/ 	.short	0x0003
        /*0042*/ 	.short	0x0018
        /*0044*/ 	.byte	0x00, 0xf4, 0x21, 0x00


	//----- nvinfo : EIATTR_KPARAM_INFO
	.align		4
.L_19:
        /*0048*/ 	.byte	0x04, 0x17
        /*004a*/ 	.short	(.L_21 - .L_20)
.L_20:
        /*004c*/ 	.word	0x00000000
        /*0050*/ 	.short	0x0002
        /*0052*/ 	.short	0x0010
        /*0054*/ 	.byte	0x00, 0xf4, 0x21, 0x00


	//----- nvinfo : EIATTR_KPARAM_INFO
	.align		4
.L_21:
        /*0058*/ 	.byte	0x04, 0x17
        /*005a*/ 	.short	(.L_23 - .L_22)
.L_22:
        /*005c*/ 	.word	0x00000000
        /*0060*/ 	.short	0x0001
        /*0062*/ 	.short	0x0008
        /*0064*/ 	.byte	0x00, 0xf4, 0x21, 0x00


	//----- nvinfo : EIATTR_KPARAM_INFO
	.align		4
.L_23:
        /*0068*/ 	.byte	0x04, 0x17
        /*006a*/ 	.short	(.L_25 - .L_24)
.L_24:
        /*006c*/ 	.word	0x00000000
        /*0070*/ 	.short	0x0000
        /*0072*/ 	.short	0x0000
        /*0074*/ 	.byte	0x00, 0xf4, 0x21, 0x00


	//----- nvinfo : EIATTR_SPARSE_MMA_MASK
	.align		4
.L_25:
        /*0078*/ 	.byte	0x03, 0x50
        /*007a*/ 	.short	0x0000


	//----- nvinfo : EIATTR_MAXREG_COUNT
	.align		4
        /*007c*/ 	.byte	0x03, 0x1b
        /*007e*/ 	.short	0x00ff


	//----- nvinfo : EIATTR_EXIT_INSTR_OFFSETS
	.align		4
        /*0080*/ 	.byte	0x04, 0x1c
        /*0082*/ 	.short	(.L_27 - .L_26)


	//   ....[0]....
.L_26:
        /*0084*/ 	.word	0x00000320


	//   ....[1]....
        /*0088*/ 	.word	0x00000340


	//----- nvinfo : EIATTR_REQNTID
	.align		4
.L_27:
        /*008c*/ 	.byte	0x04, 0x10
        /*008e*/ 	.short	(.L_29 - .L_28)
.L_28:
        /*0090*/ 	.word	0x00000080
        /*0094*/ 	.word	0x00000001
        /*0098*/ 	.word	0x00000001


	//----- nvinfo : EIATTR_CBANK_PARAM_SIZE
	.align		4
.L_29:
        /*009c*/ 	.byte	0x03, 0x19
        /*009e*/ 	.short	0x0034


	//----- nvinfo : EIATTR_PARAM_CBANK
	.align		4
        /*00a0*/ 	.byte	0x04, 0x0a
        /*00a2*/ 	.short	(.L_31 - .L_30)
	.align		4
.L_30:
        /*00a4*/ 	.word	index@(.nv.constant0.triton_poi_fused_clone_1)
        /*00a8*/ 	.short	0x0210
        /*00aa*/ 	.short	0x0034


	//----- nvinfo : EIATTR_SW_WAR
	.align		4
.L_31:
        /*00ac*/ 	.byte	0x04, 0x36
        /*00ae*/ 	.short	(.L_33 - .L_32)
.L_32:
        /*00b0*/ 	.word	0x00000008
.L_33:


//--------------------- .nv.callgraph             --------------------------
	.section	.nv.callgraph,"",@"SHT_CUDA_CALLGRAPH"
	.align	4
	.sectionentsize	8
	.align		4
        /*0000*/ 	.word	0x00000000
	.align		4
        /*0004*/ 	.word	0xffffffff
	.align		4
        /*0008*/ 	.word	0x00000000
	.align		4
        /*000c*/ 	.word	0xfffffffe
	.align		4
        /*0010*/ 	.word	0x00000000
	.align		4
        /*0014*/ 	.word	0xfffffffd
	.align		4
        /*0018*/ 	.word	0x00000000
	.align		4
        /*001c*/ 	.word	0xfffffffc


//--------------------- .nv.constant4             --------------------------
	.section	.nv.constant4,"a",@progbits
	.align	8
	.align		8
.nv.constant4:
        /*0000*/ 	.dword	_$_str
	.align		8
        /*0008*/ 	.dword	_$_str_$_2


//--------------------- .text.triton_poi_fused_clone_1 --------------------------
	.section	.text.triton_poi_fused_clone_1,"ax",@progbits
	.align	128
        .global         triton_poi_fused_clone_1
        .type           triton_poi_fused_clone_1,@function
        .size           triton_poi_fused_clone_1,(.L_x_1 - triton_poi_fused_clone_1)
        .other          triton_poi_fused_clone_1,@"STO_CUDA_ENTRY STV_DEFAULT"
triton_poi_fused_clone_1:
.text.triton_poi_fused_clone_1:
[----:B------:R-:W0:Y:S01]  /*0000*/  LDC R1, c[0x0][0x28] ;  /* 0x00000a00ff017b82 */ /* 0x000e220000000800 */
[----:B------:R-:W1:Y:S07]  /*0010*/  S2R R0, SR_TID.X ;  /* 0x0000000000007919 */ /* 0x000e6e0000002100 */
[----:B------:R-:W2:Y:S01]  /*0020*/  LDC.64 R8, c[0x0][0x220] ;  /* 0x00008800ff087b82 */ /* 0x000ea20000000a00 */
[----:B------:R-:W-:Y:S01]  /*0030*/  HFMA2.MMA R14, -RZ, RZ, 0, 0 ;  /* 0x00000000ff0e7435 */ /* 0x000fe200000001ff */
[----:B------:R-:W-:Y:S01]  /*0040*/  ULDC.64 UR4, c[0x0][0x208] ;  /* 0x0000820000047ab9 */ /* 0x000fe20000000a00 */
[----:B------:R-:W3:Y:S05]  /*0050*/  S2R R3, SR_CTAID.X ;  /* 0x0000000000037919 */ /* 0x000eea0000002500 */
[----:B------:R-:W4:Y:S08]  /*0060*/  LDC.64 R4, c[0x0][0x210] ;  /* 0x00008400ff047b82 */ /* 0x000f300000000a00 */
[----:B------:R-:W5:Y:S08]  /*0070*/  LDC.64 R6, c[0x0][0x218] ;  /* 0x00008600ff067b82 */ /* 0x000f700000000a00 */
[----:B------:R-:W4:Y:S01]  /*0080*/  LDC.64 R10, c[0x0][0x228] ;  /* 0x00008a00ff0a7b82 */ /* 0x000f220000000a00 */
[----:B-1----:R-:W-:-:S07]  /*0090*/  LOP3.LUT R0, R0, 0x7f, RZ, 0xc0, !PT ;  /* 0x0000007f00007812 */ /* 0x002fce00078ec0ff */
[----:B------:R-:W1:Y:S01]  /*00a0*/  LDC.64 R12, c[0x0][0x230] ;  /* 0x00008c00ff0c7b82 */ /* 0x000e620000000a00 */
[----:B---3--:R-:W-:-:S04]  /*00b0*/  LEA R0, R3, R0, 0x7 ;  /* 0x0000000003007211 */ /* 0x008fc800078e38ff */
[C---:B------:R-:W-:Y:S01]  /*00c0*/  ISETP.GE.AND P0, PT, R0.reuse, 0x180, PT ;  /* 0x000001800000780c */ /* 0x040fe20003f06270 */
[----:B------:R-:W-:-:S05]  /*00d0*/  IMAD.HI R2, R0, 0x2aaaaaab, RZ ;  /* 0x2aaaaaab00027827 */ /* 0x000fca00078e02ff */
[----:B------:R-:W-:-:S04]  /*00e0*/  SHF.R.S32.HI R3, RZ, 0x1, R2 ;  /* 0x00000001ff037819 */ /* 0x000fc80000011402 */
[----:B------:R-:W-:-:S04]  /*00f0*/  LEA.HI R3, R2, R3, RZ, 0x1 ;  /* 0x0000000302037211 */ /* 0x000fc800078f08ff */
[----:B------:R-:W-:-:S04]  /*0100*/  SHF.R.S32.HI R2, RZ, 0x1f, R3 ;  /* 0x0000001fff027819 */ /* 0x000fc80000011403 */
[----:B------:R-:W-:-:S04]  /*0110*/  LEA.HI R2, R2, R3, RZ, 0x3 ;  /* 0x0000000302027211 */ /* 0x000fc800078f18ff */
[----:B------:R-:W-:-:S04]  /*0120*/  LOP3.LUT R2, R2, 0xfffffff8, RZ, 0xc0, !PT ;  /* 0xfffffff802027812 */ /* 0x000fc800078ec0ff */
[----:B------:R-:W-:-:S05]  /*0130*/  IADD3 R15, R3, -R2, RZ ;  /* 0x80000002030f7210 */ /* 0x000fca0007ffe0ff */
[----:B--2---:R-:W-:-:S05]  /*0140*/  IMAD.WIDE R8, R15, 0x4, R8 ;  /* 0x000000040f087825 */ /* 0x004fca00078e0208 */
[----:B------:R2:W3:Y:S01]  /*0150*/  @!P0 LDG.E.EL R14, desc[UR4][R8.64] ;  /* 0x00000004080e8981 */ /* 0x0004e2000c2e1900 */
[----:B------:R-:W-:Y:S01]  /*0160*/  CS2R R2, SRZ ;  /* 0x0000000000027805 */ /* 0x000fe2000001ff00 */
[----:B----4-:R-:W-:-:S04]  /*0170*/  IMAD.WIDE R4, R0, 0x4, R4 ;  /* 0x0000000400047825 */ /* 0x010fc800078e0204 */
[C---:B-----5:R-:W-:Y:S01]  /*0180*/  IMAD.WIDE R6, R15.reuse, 0x4, R6 ;  /* 0x000000040f067825 */ /* 0x060fe200078e0206 */
[----:B------:R4:W5:Y:S03]  /*0190*/  @!P0 LDG.E R2, desc[UR4][R4.64] ;  /* 0x0000000404028981 */ /* 0x000966000c1e1900 */
[C---:B0-2---:R-:W-:Y:S01]  /*01a0*/  IMAD.WIDE R8, R15.reuse, 0x4, R10 ;  /* 0x000000040f087825 */ /* 0x045fe200078e020a */
[----:B------:R0:W5:Y:S03]  /*01b0*/  @!P0 LDG.E.EL R3, desc[UR4][R6.64] ;  /* 0x0000000406038981 */ /* 0x000166000c2e1900 */
[----:B-1----:R-:W-:Y:S01]  /*01c0*/  IMAD.WIDE R10, R15, 0x4, R12 ;  /* 0x000000040f0a7825 */ /* 0x002fe200078e020c */
[----:B------:R-:W-:Y:S01]  /*01d0*/  CS2R R12, SRZ ;  /* 0x00000000000c7805 */ /* 0x000fe2000001ff00 */
[----:B----4-:R-:W1:Y:S05]  /*01e0*/  LDC.64 R4, c[0x0][0x238] ;  /* 0x00008e00ff047b82 */ /* 0x010e6a0000000a00 */
[----:B------:R-:W2:Y:S04]  /*01f0*/  @!P0 LDG.E.EL R12, desc[UR4][R8.64] ;  /* 0x00000004080c8981 */ /* 0x000ea8000c2e1900 */
[----:B------:R-:W2:Y:S01]  /*0200*/  @!P0 LDG.E.EL R13, desc[UR4][R10.64] ;  /* 0x000000040a0d8981 */ /* 0x000ea2000c2e1900 */
[----:B0-----:R-:W-:Y:S01]  /*0210*/  MOV R6, 0x3e800000 ;  /* 0x3e80000000067802 */ /* 0x001fe20000000f00 */
[----:B---3--:R-:W-:-:S04]  /*0220*/  FADD R14, R14, 9.9999997473787516356e-06 ;  /* 0x3727c5ac0e0e7421 */ /* 0x008fc80000000000 */
[----:B------:R-:W0:Y:S01]  /*0230*/  MUFU.SQRT R15, R14 ;  /* 0x0000000e000f7308 */ /* 0x000e220000002000 */
[----:B-----5:R-:W-:Y:S01]  /*0240*/  FADD R2, -R3, R2 ;  /* 0x0000000203027221 */ /* 0x020fe20000000100 */
[C---:B0-----:R-:W-:Y:S02]  /*0250*/  FSETP.GT.AND P1, PT, R15.reuse, 8.50705917302346158658e+37, PT ;  /* 0x7e8000000f00780b */ /* 0x041fe40003f24000 */
[----:B------:R-:W-:Y:S02]  /*0260*/  FSETP.GEU.AND P2, PT, R15, 1.175494350822287508e-38, PT ;  /* 0x008000000f00780b */ /* 0x000fe40003f4e000 */
[----:B------:R-:W-:-:S09]  /*0270*/  FSEL R6, R6, 1, P1 ;  /* 0x3f80000006067808 */ /* 0x000fd20000800000 */
[----:B------:R-:W-:Y:S02]  /*0280*/  @P1 FMUL R15, R15, 0.25 ;  /* 0x3e8000000f0f1820 */ /* 0x000fe40000400000 */
[----:B------:R-:W-:Y:S02]  /*0290*/  @!P2 FMUL R6, R6, 16777216 ;  /* 0x4b8000000606a820 */ /* 0x000fe40000400000 */
[----:B------:R-:W-:-:S06]  /*02a0*/  @!P2 FMUL R15, R15, 16777216 ;  /* 0x4b8000000f0fa820 */ /* 0x000fcc0000400000 */
[----:B------:R-:W0:Y:S02]  /*02b0*/  MUFU.RCP R15, R15 ;  /* 0x0000000f000f7308 */ /* 0x000e240000001000 */
[----:B0-----:R-:W-:-:S04]  /*02c0*/  FMUL R3, R15, R6 ;  /* 0x000000060f037220 */ /* 0x001fc80000400000 */
[----:B------:R-:W-:-:S04]  /*02d0*/  FMUL R2, R2, R3 ;  /* 0x0000000302027220 */ /* 0x000fc80000400000 */
[----:B--2---:R-:W-:Y:S01]  /*02e0*/  FFMA R12, R2, R12, R13 ;  /* 0x0000000c020c7223 */ /* 0x004fe2000000000d */
[----:B-1----:R-:W-:-:S04]  /*02f0*/  IMAD.WIDE R2, R0, 0x4, R4 ;  /* 0x0000000400027825 */ /* 0x002fc800078e0204 */
[----:B------:R-:W-:-:S04]  /*0300*/  FSETP.GEU.AND P1, PT, R12, RZ, PT ;  /* 0x000000ff0c00720b */ /* 0x000fc80003f2e000 */
[----:B------:R-:W-:Y:S01]  /*0310*/  FSEL R5, R12, RZ, P1 ;  /* 0x000000ff0c057208 */ /* 0x000fe20000800000 */
[----:B------:R-:W-:Y:S08]  /*0320*/  @P0 EXIT ;  /* 0x000000000000094d */ /* 0x000ff00003800000 */
[----:B------:R-:W-:Y:S01]  /*0330*/  STG.E desc[UR4][R2.64], R5 ;  /* 0x0000000502007986 */ /* 0x000fe2000c101904 */
[----:B------:R-:W-:Y:S05]  /*0340*/  EXIT ;  /* 0x000000000000794d */ /* 0x000fea0003800000 */
.L_x_0:
[----:B------:R-:W-:-:S00]  /*0350*/  BRA `(.L_x_0) ;  /* 0xfffffffc00fc7947 */ /* 0x000fc0000383ffff */
[----:B------:R-:W-:-:S00]  /*0360*/  NOP ;  /* 0x0000000000007918 */ /* 0x000fc00000000000 */
        /* <DEDUP_REMOVED lines=9> */
.L_x_1:


//--------------------- .nv.global.init           --------------------------
	.section	.nv.global.init,"aw",@progbits
.nv.global.init:
	.type		_$_str,@object
	.size		_$_str,(_$_str_$_2 - _$_str)
_$_str:
        /*0000*/ 	.byte	0x5f, 0x5f, 0x43, 0x55, 0x44, 0x41, 0x5f, 0x46, 0x54, 0x5a, 0x00
	.type		_$_str_$_2,@object
	.size		_$_str_$_2,(.L_1 - _$_str_$_2)
_$_str_$_2:
        /*000b*/ 	.byte	0x5f, 0x5f, 0x43, 0x55, 0x44, 0x41, 0x5f, 0x50, 0x52, 0x45, 0x43, 0x5f, 0x53, 0x51, 0x52, 0x54
        /*001b*/ 	.byte	0x00
.L_1:


//--------------------- .nv.constant0.triton_poi_fused_clone_1 --------------------------
	.section	.nv.constant0.triton_poi_fused_clone_1,"a",@progbits
	.sectionflags	@""
	.align	4
.nv.constant0.triton_poi_fused_clone_1:
	.zero		580
